//
// Generated by NVIDIA NVVM Compiler
//
// Compiler Build ID: CL-36424714
// Cuda compilation tools, release 13.0, V13.0.88
// Based on NVVM 20.0.0
//

.version 9.0
.target sm_100
.address_size 64

	// .globl	_Z9reductionPfS_i
.extern .shared .align 16 .b8 sdata[];

.visible .entry _Z9reductionPfS_i(
	.param .u64 .ptr .align 1 _Z9reductionPfS_i_param_0,
	.param .u64 .ptr .align 1 _Z9reductionPfS_i_param_1,
	.param .u32 _Z9reductionPfS_i_param_2
)
{
	.reg .pred 	%p<6>;
	.reg .b32 	%r<21>;
	.reg .b32 	%f<6>;
	.reg .b64 	%rd<9>;

	ld.param.u64 	%rd1, [_Z9reductionPfS_i_param_0];
	ld.param.u64 	%rd2, [_Z9reductionPfS_i_param_1];
	ld.param.u32 	%r9, [_Z9reductionPfS_i_param_2];
	mov.u32 	%r1, %tid.x;
	mov.u32 	%r2, %ntid.x;
	mov.u32 	%r3, %ctaid.x;
	mad.lo.s32 	%r4, %r2, %r3, %r1;
	shl.b32 	%r10, %r1, 2;
	mov.u32 	%r11, sdata;
	add.s32 	%r5, %r11, %r10;
	mov.b32 	%r12, 0;
	st.shared.u32 	[%r5], %r12;
	setp.ge.u32 	%p1, %r4, %r9;
	@%p1 bra 	$L__BB0_2;
	cvta.to.global.u64 	%rd3, %rd1;
	mul.wide.u32 	%rd4, %r4, 4;
	add.s64 	%rd5, %rd3, %rd4;
	ld.global.f32 	%f1, [%rd5];
	st.shared.f32 	[%r5], %f1;
$L__BB0_2:
	bar.sync 	0;
	setp.lt.u32 	%p2, %r2, 2;
	@%p2 bra 	$L__BB0_7;
	mov.b32 	%r20, 1;
$L__BB0_4:
	shl.b32 	%r7, %r20, 1;
	mul.lo.s32 	%r8, %r7, %r1;
	setp.ge.u32 	%p3, %r8, %r2;
	@%p3 bra 	$L__BB0_6;
	add.s32 	%r14, %r8, %r20;
	shl.b32 	%r15, %r14, 2;
	add.s32 	%r17, %r11, %r15;
	ld.shared.f32 	%f2, [%r17];
	shl.b32 	%r18, %r8, 2;
	add.s32 	%r19, %r11, %r18;
	ld.shared.f32 	%f3, [%r19];
	add.f32 	%f4, %f2, %f3;
	st.shared.f32 	[%r19], %f4;
$L__BB0_6:
	bar.sync 	0;
	setp.lt.u32 	%p4, %r7, %r2;
	mov.u32 	%r20, %r7;
	@%p4 bra 	$L__BB0_4;
$L__BB0_7:
	setp.ne.s32 	%p5, %r1, 0;
	@%p5 bra 	$L__BB0_9;
	ld.shared.f32 	%f5, [sdata];
	cvta.to.global.u64 	%rd6, %rd2;
	mul.wide.u32 	%rd7, %r3, 4;
	add.s64 	%rd8, %rd6, %rd7;
	st.global.f32 	[%rd8], %f5;
$L__BB0_9:
	ret;

}


// ===== COMPILED SASS (sm_100) =====

	.target	sm_100

	.elftype	@"ET_EXEC"


//--------------------- .note.nv.tkinfo           --------------------------
	.section	.note.nv.tkinfo,"",@"SHT_NOTE"
	.sectionflags	@"SHF_NOTE_NV_TKINFO"
	.tkinfo
        /*0018*/ 	.word	0x00000002
        /*0030*/ 	.string	""
        /*0030*/ 	.string	"ptxas"
        /*0030*/ 	.string	"Cuda compilation tools, release 13.0, V13.0.88"
        /*0030*/ 	.string	"Build cuda_13.0.r13.0/compiler.36424714_0"
        /*0030*/ 	.string	"-arch sm_100 -m 64 "



//--------------------- .note.nv.cuinfo           --------------------------
	.section	.note.nv.cuinfo,"",@"SHT_NOTE"
	.sectionflags	@"SHF_NOTE_NV_CUINFO"
        /*0018*/ 	.short	0x0002
        /*001a*/ 	.short	0x0064
        /*001c*/ 	.short	0x0082
	.zero		2


//--------------------- .nv.info                  --------------------------
	.section	.nv.info,"",@"SHT_CUDA_INFO"
	.align	4


	//----- nvinfo : EIATTR_REGCOUNT
	.align		4
        /*0000*/ 	.byte	0x04, 0x2f
        /*0002*/ 	.short	(.L_1 - .L_0)
	.align		4
.L_0:
        /*0004*/ 	.word	index@(_Z9reductionPfS_i)
        /*0008*/ 	.word	0x0000000c


	//----- nvinfo : EIATTR_FRAME_SIZE
	.align		4
.L_1:
        /*000c*/ 	.byte	0x04, 0x11
        /*000e*/ 	.short	(.L_3 - .L_2)
	.align		4
.L_2:
        /*0010*/ 	.word	index@(_Z9reductionPfS_i)
        /*0014*/ 	.word	0x00000000


	//----- nvinfo : EIATTR_MIN_STACK_SIZE
	.align		4
.L_3:
        /*0018*/ 	.byte	0x04, 0x12
        /*001a*/ 	.short	(.L_5 - .L_4)
	.align		4
.L_4:
        /*001c*/ 	.word	index@(_Z9reductionPfS_i)
        /*0020*/ 	.word	0x00000000
.L_5:


//--------------------- .nv.compat                --------------------------
	.section	.nv.compat,"",@"SHT_CUDA_COMPAT_INFO"
	.align	4
        /*0000*/ 	.byte	0x02, 0x09, 0x00, 0x00, 0x02, 0x02, 0x01, 0x00, 0x02, 0x05, 0x05, 0x00, 0x03, 0x07, 0x01, 0x01
        /*0010*/ 	.byte	0x02, 0x03, 0x00, 0x00, 0x02, 0x06, 0x01, 0x00, 0x04, 0x0b, 0x08, 0x00, 0x09, 0x00, 0x00, 0x00
        /*0020*/ 	.byte	0x00, 0x00, 0x00, 0x00


//--------------------- .nv.info._Z9reductionPfS_i --------------------------
	.section	.nv.info._Z9reductionPfS_i,"",@"SHT_CUDA_INFO"
	.sectionflags	@""
	.align	4


	//----- nvinfo : EIATTR_CUDA_API_VERSION
	.align		4
        /*0000*/ 	.byte	0x04, 0x37
        /*0002*/ 	.short	(.L_7 - .L_6)
.L_6:
        /*0004*/ 	.word	0x00000082


	//----- nvinfo : EIATTR_KPARAM_INFO
	.align		4
.L_7:
        /*0008*/ 	.byte	0x04, 0x17
        /*000a*/ 	.short	(.L_9 - .L_8)
.L_8:
        /*000c*/ 	.word	0x00000000
        /*0010*/ 	.short	0x0002
        /*0012*/ 	.short	0x0010
        /*0014*/ 	.byte	0x00, 0xf0, 0x11, 0x00


	//----- nvinfo : EIATTR_KPARAM_INFO
	.align		4
.L_9:
        /*0018*/ 	.byte	0x04, 0x17
        /*001a*/ 	.short	(.L_11 - .L_10)
.L_10:
        /*001c*/ 	.word	0x00000000
        /*0020*/ 	.short	0x0001
        /*0022*/ 	.short	0x0008
        /*0024*/ 	.byte	0x00, 0xf5, 0x21, 0x00


	//----- nvinfo : EIATTR_KPARAM_INFO
	.align		4
.L_11:
        /*0028*/ 	.byte	0x04, 0x17
        /*002a*/ 	.short	(.L_13 - .L_12)
.L_12:
        /*002c*/ 	.word	0x00000000
        /*0030*/ 	.short	0x0000
        /*0032*/ 	.short	0x0000
        /*0034*/ 	.byte	0x00, 0xf5, 0x21, 0x00


	//----- nvinfo : EIATTR_SPARSE_MMA_MASK
	.align		4
.L_13:
        /*0038*/ 	.byte	0x03, 0x50
        /*003a*/ 	.short	0x0000


	//----- nvinfo : EIATTR_MAXREG_COUNT
	.align		4
        /*003c*/ 	.byte	0x03, 0x1b
        /*003e*/ 	.short	0x00ff


	//----- nvinfo : EIATTR_NUM_BARRIERS
	.align		4
        /*0040*/ 	.byte	0x02, 0x4c
        /*0042*/ 	.byte	0x01
	.zero		1


	//----- nvinfo : EIATTR_MERCURY_ISA_VERSION
	.align		4
        /*0044*/ 	.byte	0x03, 0x5f
        /*0046*/ 	.short	0x0101


	//----- nvinfo : EIATTR_VRC_CTA_INIT_COUNT
	.align		4
        /*0048*/ 	.byte	0x02, 0x4a
	.zero		1
	.zero		1


	//----- nvinfo : EIATTR_EXIT_INSTR_OFFSETS
	.align		4
        /*004c*/ 	.byte	0x04, 0x1c
        /*004e*/ 	.short	(.L_15 - .L_14)


	//   ....[0]....
.L_14:
        /*0050*/ 	.word	0x00000240


	//   ....[1]....
        /*0054*/ 	.word	0x000002c0


	//----- nvinfo : EIATTR_CBANK_PARAM_SIZE
	.align		4
.L_15:
        /*0058*/ 	.byte	0x03, 0x19
        /*005a*/ 	.short	0x0014


	//----- nvinfo : EIATTR_PARAM_CBANK
	.align		4
        /*005c*/ 	.byte	0x04, 0x0a
        /*005e*/ 	.short	(.L_17 - .L_16)
	.align		4
.L_16:
        /*0060*/ 	.word	index@(.nv.constant0._Z9reductionPfS_i)
        /*0064*/ 	.short	0x0380
        /*0066*/ 	.short	0x0014


	//----- nvinfo : EIATTR_SW_WAR
	.align		4
.L_17:
        /*0068*/ 	.byte	0x04, 0x36
        /*006a*/ 	.short	(.L_19 - .L_18)
.L_18:
        /*006c*/ 	.word	0x00000008
.L_19:


//--------------------- .nv.callgraph             --------------------------
	.section	.nv.callgraph,"",@"SHT_CUDA_CALLGRAPH"
	.align	4
	.sectionentsize	8
	.align		4
        /*0000*/ 	.word	0x00000000
	.align		4
        /*0004*/ 	.word	0xffffffff
	.align		4
        /*0008*/ 	.word	0x00000000
	.align		4
        /*000c*/ 	.word	0xfffffffe
	.align		4
        /*0010*/ 	.word	0x00000000
	.align		4
        /*0014*/ 	.word	0xfffffffd
	.align		4
        /*0018*/ 	.word	0x00000000
	.align		4
        /*001c*/ 	.word	0xfffffffc


//--------------------- .text._Z9reductionPfS_i   --------------------------
	.section	.text._Z9reductionPfS_i,"ax",@progbits
	.align	128
        .global         _Z9reductionPfS_i
        .type           _Z9reductionPfS_i,@function
        .size           _Z9reductionPfS_i,(.L_x_3 - _Z9reductionPfS_i)
        .other          _Z9reductionPfS_i,@"STO_CUDA_ENTRY STV_DEFAULT"
_Z9reductionPfS_i:
.text._Z9reductionPfS_i:
[----:B------:R-:W-:Y:S01]  /*0000*/  LDC R1, c[0x0][0x37c] ;  /* 0x0000df00ff017b82 */ /* 0x000fe20000000800 */
[----:B------:R-:W0:Y:S01]  /*0010*/  S2R R4, SR_TID.X ;  /* 0x0000000000047919 */ /* 0x000e220000002100 */
[----:B------:R-:W0:Y:S01]  /*0020*/  LDCU UR7, c[0x0][0x360] ;  /* 0x00006c00ff0777ac */ /* 0x000e220008000800 */
[----:B------:R-:W-:Y:S01]  /*0030*/  IMAD.MOV.U32 R9, RZ, RZ, RZ ;  /* 0x000000ffff097224 */ /* 0x000fe200078e00ff */
[----:B------:R-:W0:Y:S01]  /*0040*/  S2R R7, SR_CTAID.X ;  /* 0x0000000000077919 */ /* 0x000e220000002500 */
[----:B------:R-:W1:Y:S01]  /*0050*/  LDCU UR4, c[0x0][0x390] ;  /* 0x00007200ff0477ac */ /* 0x000e620008000800 */
[----:B------:R-:W2:Y:S01]  /*0060*/  LDCU.64 UR8, c[0x0][0x358] ;  /* 0x00006b00ff0877ac */ /* 0x000ea20008000a00 */
[----:B0-----:R-:W-:-:S05]  /*0070*/  IMAD R5, R7, UR7, R4 ;  /* 0x0000000707057c24 */ /* 0x001fca000f8e0204 */
[----:B-1----:R-:W-:-:S13]  /*0080*/  ISETP.GE.U32.AND P0, PT, R5, UR4, PT ;  /* 0x0000000405007c0c */ /* 0x002fda000bf06070 */
[----:B------:R-:W0:Y:S02]  /*0090*/  @!P0 LDC.64 R2, c[0x0][0x380] ;  /* 0x0000e000ff028b82 */ /* 0x000e240000000a00 */
[----:B0-----:R-:W-:-:S05]  /*00a0*/  @!P0 IMAD.WIDE.U32 R2, R5, 0x4, R2 ;  /* 0x0000000405028825 */ /* 0x001fca00078e0002 */
[----:B--2---:R-:W2:Y:S01]  /*00b0*/  @!P0 LDG.E R9, desc[UR8][R2.64] ;  /* 0x0000000802098981 */ /* 0x004ea2000c1e1900 */
[----:B------:R-:W0:Y:S01]  /*00c0*/  S2UR UR5, SR_CgaCtaId ;  /* 0x00000000000579c3 */ /* 0x000e220000008800 */
[----:B------:R-:W-:Y:S01]  /*00d0*/  UMOV UR4, 0x400 ;  /* 0x0000040000047882 */ /* 0x000fe20000000000 */
[----:B------:R-:W-:Y:S01]  /*00e0*/  UISETP.GE.U32.AND UP0, UPT, UR7, 0x2, UPT ;  /* 0x000000020700788c */ /* 0x000fe2000bf06070 */
[----:B------:R-:W-:Y:S01]  /*00f0*/  ISETP.NE.AND P1, PT, R4, RZ, PT ;  /* 0x000000ff0400720c */ /* 0x000fe20003f25270 */
[----:B0-----:R-:W-:-:S06]  /*0100*/  ULEA UR4, UR5, UR4, 0x18 ;  /* 0x0000000405047291 */ /* 0x001fcc000f8ec0ff */
[----:B------:R-:W-:-:S05]  /*0110*/  LEA R0, R4, UR4, 0x2 ;  /* 0x0000000404007c11 */ /* 0x000fca000f8e10ff */
[----:B--2---:R0:W-:Y:S01]  /*0120*/  STS [R0], R9 ;  /* 0x0000000900007388 */ /* 0x0041e20000000800 */
[----:B------:R-:W-:Y:S06]  /*0130*/  BAR.SYNC.DEFER_BLOCKING 0x0 ;  /* 0x0000000000007b1d */ /* 0x000fec0000010000 */
[----:B------:R-:W-:Y:S05]  /*0140*/  BRA.U !UP0, `(.L_x_0) ;  /* 0x00000001083c7547 */ /* 0x000fea000b800000 */
[----:B------:R-:W-:-:S05]  /*0150*/  UMOV UR5, 0x1 ;  /* 0x0000000100057882 */ /* 0x000fca0000000000 */
.L_x_1:
[----:B------:R-:W-:-:S04]  /*0160*/  USHF.L.U32 UR6, UR5, 0x1, URZ ;  /* 0x0000000105067899 */ /* 0x000fc800080006ff */
[----:B------:R-:W-:Y:S02]  /*0170*/  UISETP.GE.U32.AND UP0, UPT, UR6, UR7, UPT ;  /* 0x000000070600728c */ /* 0x000fe4000bf06070 */
[----:B-1----:R-:W-:-:S05]  /*0180*/  IMAD R2, R4, UR6, RZ ;  /* 0x0000000604027c24 */ /* 0x002fca000f8e02ff */
[----:B------:R-:W-:-:S13]  /*0190*/  ISETP.GE.U32.AND P0, PT, R2, UR7, PT ;  /* 0x0000000702007c0c */ /* 0x000fda000bf06070 */
[C---:B0-----:R-:W-:Y:S01]  /*01a0*/  @!P0 IADD3 R0, PT, PT, R2.reuse, UR5, RZ ;  /* 0x0000000502008c10 */ /* 0x041fe2000fffe0ff */
[----:B------:R-:W-:Y:S01]  /*01b0*/  UMOV UR5, UR6 ;  /* 0x0000000600057c82 */ /* 0x000fe20008000000 */
[----:B------:R-:W-:Y:S02]  /*01c0*/  @!P0 LEA R2, R2, UR4, 0x2 ;  /* 0x0000000402028c11 */ /* 0x000fe4000f8e10ff */
[----:B------:R-:W-:-:S03]  /*01d0*/  @!P0 LEA R0, R0, UR4, 0x2 ;  /* 0x0000000400008c11 */ /* 0x000fc6000f8e10ff */
[----:B------:R-:W-:Y:S04]  /*01e0*/  @!P0 LDS R3, [R2] ;  /* 0x0000000002038984 */ /* 0x000fe80000000800 */
[----:B------:R-:W0:Y:S02]  /*01f0*/  @!P0 LDS R0, [R0] ;  /* 0x0000000000008984 */ /* 0x000e240000000800 */
[----:B0-----:R-:W-:-:S05]  /*0200*/  @!P0 FADD R3, R0, R3 ;  /* 0x0000000300038221 */ /* 0x001fca0000000000 */
[----:B------:R1:W-:Y:S01]  /*0210*/  @!P0 STS [R2], R3 ;  /* 0x0000000302008388 */ /* 0x0003e20000000800 */
[----:B------:R-:W-:Y:S06]  /*0220*/  BAR.SYNC.DEFER_BLOCKING 0x0 ;  /* 0x0000000000007b1d */ /* 0x000fec0000010000 */
[----:B------:R-:W-:Y:S05]  /*0230*/  BRA.U !UP0, `(.L_x_1) ;  /* 0xfffffffd08c87547 */ /* 0x000fea000b83ffff */
.L_x_0:
[----:B------:R-:W-:Y:S05]  /*0240*/  @P1 EXIT ;  /* 0x000000000000194d */ /* 0x000fea0003800000 */
[----:B------:R-:W2:Y:S01]  /*0250*/  S2UR UR5, SR_CgaCtaId ;  /* 0x00000000000579c3 */ /* 0x000ea20000008800 */
[----:B------:R-:W-:-:S07]  /*0260*/  UMOV UR4, 0x400 ;  /* 0x0000040000047882 */ /* 0x000fce0000000000 */
[----:B-1----:R-:W1:Y:S01]  /*0270*/  LDC.64 R2, c[0x0][0x388] ;  /* 0x0000e200ff027b82 */ /* 0x002e620000000a00 */
[----:B--2---:R-:W-:Y:S01]  /*0280*/  ULEA UR4, UR5, UR4, 0x18 ;  /* 0x0000000405047291 */ /* 0x004fe2000f8ec0ff */
[----:B-1----:R-:W-:-:S08]  /*0290*/  IMAD.WIDE.U32 R2, R7, 0x4, R2 ;  /* 0x0000000407027825 */ /* 0x002fd000078e0002 */
[----:B------:R-:W1:Y:S04]  /*02a0*/  LDS R5, [UR4] ;  /* 0x00000004ff057984 */ /* 0x000e680008000800 */
[----:B-1----:R-:W-:Y:S01]  /*02b0*/  STG.E desc[UR8][R2.64], R5 ;  /* 0x0000000502007986 */ /* 0x002fe2000c101908 */
[----:B------:R-:W-:Y:S05]  /*02c0*/  EXIT ;  /* 0x000000000000794d */ /* 0x000fea0003800000 */
.L_x_2:
[----:B------:R-:W-:-:S00]  /*02d0*/  BRA `(.L_x_2) ;  /* 0xfffffffc00fc7947 */ /* 0x000fc0000383ffff */
[----:B------:R-:W-:-:S00]  /*02e0*/  NOP ;  /* 0x0000000000007918 */ /* 0x000fc00000000000 */
        /* <DEDUP_REMOVED lines=9> */
.L_x_3:


//--------------------- .nv.shared._Z9reductionPfS_i --------------------------
	.section	.nv.shared._Z9reductionPfS_i,"aw",@nobits
	.sectionflags	@""
	.align	16
	.zero		1024


//--------------------- .nv.shared.reserved.0     --------------------------
	.section	.nv.shared.reserved.0,"aw",@nobits
	.weak		__nv_reservedSMEM_offset_0_alias
	.size		__nv_reservedSMEM_offset_0_alias, 0, 64
	.other		__nv_reservedSMEM_offset_0_alias,@"STO_CUDA_RESERVED_SHARED STV_DEFAULT"
__nv_reservedSMEM_offset_0_alias:
	.zero		0
	.zero		64


//--------------------- .nv.constant0._Z9reductionPfS_i --------------------------
	.section	.nv.constant0._Z9reductionPfS_i,"a",@progbits
	.sectionflags	@""
	.align	4
.nv.constant0._Z9reductionPfS_i:
	.zero		916


//--------------------- SYMBOLS --------------------------

	.type		.nv.reservedSmem.offset0,@object
	.size		.nv.reservedSmem.offset0,0x4
	.type		.nv.reservedSmem.cap,@object
	.size		.nv.reservedSmem.cap,0x4
